//
// Generated by NVIDIA NVVM Compiler
//
// Compiler Build ID: CL-36424714
// Cuda compilation tools, release 13.0, V13.0.88
// Based on NVVM 20.0.0
//

.version 9.0
.target sm_100
.address_size 64

	// .globl	_Z11convolutionPfS_S_iiii

.visible .entry _Z11convolutionPfS_S_iiii(
	.param .u64 .ptr .align 1 _Z11convolutionPfS_S_iiii_param_0,
	.param .u64 .ptr .align 1 _Z11convolutionPfS_S_iiii_param_1,
	.param .u64 .ptr .align 1 _Z11convolutionPfS_S_iiii_param_2,
	.param .u32 _Z11convolutionPfS_S_iiii_param_3,
	.param .u32 _Z11convolutionPfS_S_iiii_param_4,
	.param .u32 _Z11convolutionPfS_S_iiii_param_5,
	.param .u32 _Z11convolutionPfS_S_iiii_param_6
)
{
	.reg .pred 	%p<70>;
	.reg .b32 	%r<76>;
	.reg .b32 	%f<90>;
	.reg .b64 	%rd<26>;

	ld.param.u64 	%rd10, [_Z11convolutionPfS_S_iiii_param_0];
	ld.param.u64 	%rd11, [_Z11convolutionPfS_S_iiii_param_2];
	ld.param.u32 	%r35, [_Z11convolutionPfS_S_iiii_param_4];
	ld.param.u32 	%r36, [_Z11convolutionPfS_S_iiii_param_5];
	ld.param.u32 	%r37, [_Z11convolutionPfS_S_iiii_param_6];
	cvta.to.global.u64 	%rd1, %rd11;
	cvta.to.global.u64 	%rd2, %rd10;
	mov.u32 	%r38, %ctaid.x;
	mov.u32 	%r39, %ntid.x;
	mov.u32 	%r40, %tid.x;
	mad.lo.s32 	%r1, %r38, %r39, %r40;
	mov.u32 	%r41, %ctaid.y;
	mov.u32 	%r42, %ntid.y;
	mov.u32 	%r43, %tid.y;
	mad.lo.s32 	%r2, %r41, %r42, %r43;
	neg.s32 	%r3, %r37;
	setp.lt.s32 	%p2, %r37, 0;
	mov.f32 	%f79, 0f00000000;
	@%p2 bra 	$L__BB0_41;
	shl.b32 	%r44, %r37, 1;
	and.b32  	%r4, %r44, 6;
	and.b32  	%r5, %r37, 1;
	sub.s32 	%r6, 3, %r37;
	and.b32  	%r45, %r44, -8;
	neg.s32 	%r7, %r45;
	sub.s32 	%r8, %r2, %r37;
	mov.f32 	%f79, 0f00000000;
	mov.u32 	%r67, %r3;
$L__BB0_2:
	ld.param.u32 	%r66, [_Z11convolutionPfS_S_iiii_param_3];
	setp.lt.u32 	%p3, %r37, 4;
	add.s32 	%r46, %r67, %r1;
	setp.lt.s32 	%p4, %r46, 0;
	setp.ge.s32 	%p5, %r46, %r66;
	or.pred  	%p1, %p4, %p5;
	mul.lo.s32 	%r10, %r46, %r35;
	add.s32 	%r47, %r67, %r37;
	mul.lo.s32 	%r68, %r47, %r36;
	add.s32 	%r12, %r68, %r37;
	mov.u32 	%r74, %r3;
	@%p3 bra 	$L__BB0_22;
	add.s32 	%r69, %r8, %r10;
	mov.u32 	%r70, %r8;
	mov.u32 	%r71, %r7;
	mov.u32 	%r72, %r6;
$L__BB0_4:
	.pragma "nounroll";
	setp.lt.s32 	%p6, %r70, 0;
	setp.ge.s32 	%p7, %r70, %r35;
	or.pred  	%p8, %p6, %p7;
	or.pred  	%p9, %p8, %p1;
	mul.wide.s32 	%rd12, %r69, 4;
	add.s64 	%rd3, %rd2, %rd12;
	mul.wide.s32 	%rd13, %r68, 4;
	add.s64 	%rd4, %rd1, %rd13;
	@%p9 bra 	$L__BB0_6;
	ld.global.f32 	%f39, [%rd3];
	ld.global.f32 	%f40, [%rd4];
	fma.rn.f32 	%f79, %f39, %f40, %f79;
$L__BB0_6:
	add.s32 	%r48, %r70, 1;
	setp.lt.s32 	%p10, %r48, 0;
	setp.ge.s32 	%p11, %r48, %r35;
	or.pred  	%p12, %p10, %p11;
	or.pred  	%p13, %p12, %p1;
	@%p13 bra 	$L__BB0_8;
	ld.global.f32 	%f41, [%rd3+4];
	ld.global.f32 	%f42, [%rd4+4];
	fma.rn.f32 	%f79, %f41, %f42, %f79;
$L__BB0_8:
	add.s32 	%r49, %r70, 2;
	setp.lt.s32 	%p14, %r49, 0;
	setp.ge.s32 	%p15, %r49, %r35;
	or.pred  	%p16, %p14, %p15;
	or.pred  	%p17, %p16, %p1;
	@%p17 bra 	$L__BB0_10;
	ld.global.f32 	%f43, [%rd3+8];
	ld.global.f32 	%f44, [%rd4+8];
	fma.rn.f32 	%f79, %f43, %f44, %f79;
$L__BB0_10:
	add.s32 	%r50, %r70, 3;
	setp.lt.s32 	%p18, %r50, 0;
	setp.ge.s32 	%p19, %r50, %r35;
	or.pred  	%p20, %p18, %p19;
	or.pred  	%p21, %p20, %p1;
	@%p21 bra 	$L__BB0_12;
	ld.global.f32 	%f45, [%rd3+12];
	ld.global.f32 	%f46, [%rd4+12];
	fma.rn.f32 	%f79, %f45, %f46, %f79;
$L__BB0_12:
	add.s32 	%r51, %r70, 4;
	setp.lt.s32 	%p22, %r51, 0;
	setp.ge.s32 	%p23, %r51, %r35;
	or.pred  	%p24, %p22, %p23;
	or.pred  	%p25, %p24, %p1;
	@%p25 bra 	$L__BB0_14;
	ld.global.f32 	%f47, [%rd3+16];
	ld.global.f32 	%f48, [%rd4+16];
	fma.rn.f32 	%f79, %f47, %f48, %f79;
$L__BB0_14:
	add.s32 	%r52, %r70, 5;
	setp.lt.s32 	%p26, %r52, 0;
	setp.ge.s32 	%p27, %r52, %r35;
	or.pred  	%p28, %p26, %p27;
	or.pred  	%p29, %p28, %p1;
	@%p29 bra 	$L__BB0_16;
	ld.global.f32 	%f49, [%rd3+20];
	ld.global.f32 	%f50, [%rd4+20];
	fma.rn.f32 	%f79, %f49, %f50, %f79;
$L__BB0_16:
	add.s32 	%r53, %r70, 6;
	setp.lt.s32 	%p30, %r53, 0;
	setp.ge.s32 	%p31, %r53, %r35;
	or.pred  	%p32, %p30, %p31;
	or.pred  	%p33, %p32, %p1;
	@%p33 bra 	$L__BB0_18;
	ld.global.f32 	%f51, [%rd3+24];
	ld.global.f32 	%f52, [%rd4+24];
	fma.rn.f32 	%f79, %f51, %f52, %f79;
$L__BB0_18:
	add.s32 	%r54, %r70, 7;
	setp.lt.s32 	%p34, %r54, 0;
	setp.ge.s32 	%p35, %r54, %r35;
	or.pred  	%p36, %p34, %p35;
	or.pred  	%p37, %p36, %p1;
	@%p37 bra 	$L__BB0_20;
	ld.global.f32 	%f53, [%rd3+28];
	ld.global.f32 	%f54, [%rd4+28];
	fma.rn.f32 	%f79, %f53, %f54, %f79;
$L__BB0_20:
	add.s32 	%r72, %r72, 8;
	add.s32 	%r71, %r71, 8;
	add.s32 	%r70, %r70, 8;
	add.s32 	%r69, %r69, 8;
	add.s32 	%r68, %r68, 8;
	setp.ne.s32 	%p38, %r71, 0;
	@%p38 bra 	$L__BB0_4;
	add.s32 	%r74, %r72, -3;
$L__BB0_22:
	setp.lt.u32 	%p39, %r4, 3;
	@%p39 bra 	$L__BB0_32;
	add.s32 	%r26, %r74, %r2;
	setp.lt.s32 	%p40, %r26, 0;
	setp.ge.s32 	%p41, %r26, %r35;
	or.pred  	%p42, %p40, %p41;
	or.pred  	%p43, %p42, %p1;
	add.s32 	%r55, %r26, %r10;
	mul.wide.s32 	%rd14, %r55, 4;
	add.s64 	%rd5, %rd2, %rd14;
	add.s32 	%r56, %r12, %r74;
	mul.wide.s32 	%rd15, %r56, 4;
	add.s64 	%rd6, %rd1, %rd15;
	@%p43 bra 	$L__BB0_25;
	ld.global.f32 	%f55, [%rd5];
	ld.global.f32 	%f56, [%rd6];
	fma.rn.f32 	%f79, %f55, %f56, %f79;
$L__BB0_25:
	add.s32 	%r57, %r26, 1;
	setp.lt.s32 	%p44, %r57, 0;
	setp.ge.s32 	%p45, %r57, %r35;
	or.pred  	%p46, %p44, %p45;
	or.pred  	%p47, %p46, %p1;
	@%p47 bra 	$L__BB0_27;
	ld.global.f32 	%f57, [%rd5+4];
	ld.global.f32 	%f58, [%rd6+4];
	fma.rn.f32 	%f79, %f57, %f58, %f79;
$L__BB0_27:
	add.s32 	%r58, %r26, 2;
	setp.lt.s32 	%p48, %r58, 0;
	setp.ge.s32 	%p49, %r58, %r35;
	or.pred  	%p50, %p48, %p49;
	or.pred  	%p51, %p50, %p1;
	@%p51 bra 	$L__BB0_29;
	ld.global.f32 	%f59, [%rd5+8];
	ld.global.f32 	%f60, [%rd6+8];
	fma.rn.f32 	%f79, %f59, %f60, %f79;
$L__BB0_29:
	add.s32 	%r59, %r26, 3;
	setp.lt.s32 	%p52, %r59, 0;
	setp.ge.s32 	%p53, %r59, %r35;
	or.pred  	%p54, %p52, %p53;
	or.pred  	%p55, %p54, %p1;
	@%p55 bra 	$L__BB0_31;
	ld.global.f32 	%f61, [%rd5+12];
	ld.global.f32 	%f62, [%rd6+12];
	fma.rn.f32 	%f79, %f61, %f62, %f79;
$L__BB0_31:
	add.s32 	%r74, %r74, 4;
$L__BB0_32:
	setp.eq.s32 	%p56, %r5, 0;
	@%p56 bra 	$L__BB0_38;
	add.s32 	%r29, %r74, %r2;
	setp.lt.s32 	%p57, %r29, 0;
	setp.ge.s32 	%p58, %r29, %r35;
	or.pred  	%p59, %p57, %p58;
	or.pred  	%p60, %p59, %p1;
	add.s32 	%r60, %r29, %r10;
	mul.wide.s32 	%rd16, %r60, 4;
	add.s64 	%rd7, %rd2, %rd16;
	add.s32 	%r61, %r12, %r74;
	mul.wide.s32 	%rd17, %r61, 4;
	add.s64 	%rd8, %rd1, %rd17;
	@%p60 bra 	$L__BB0_35;
	ld.global.f32 	%f63, [%rd7];
	ld.global.f32 	%f64, [%rd8];
	fma.rn.f32 	%f79, %f63, %f64, %f79;
$L__BB0_35:
	add.s32 	%r62, %r29, 1;
	setp.lt.s32 	%p61, %r62, 0;
	setp.ge.s32 	%p62, %r62, %r35;
	or.pred  	%p63, %p61, %p62;
	or.pred  	%p64, %p63, %p1;
	@%p64 bra 	$L__BB0_37;
	ld.global.f32 	%f65, [%rd7+4];
	ld.global.f32 	%f66, [%rd8+4];
	fma.rn.f32 	%f79, %f65, %f66, %f79;
$L__BB0_37:
	add.s32 	%r74, %r74, 2;
$L__BB0_38:
	add.s32 	%r32, %r74, %r2;
	setp.lt.s32 	%p65, %r32, 0;
	setp.ge.s32 	%p66, %r32, %r35;
	or.pred  	%p67, %p65, %p66;
	or.pred  	%p68, %p67, %p1;
	@%p68 bra 	$L__BB0_40;
	add.s32 	%r63, %r32, %r10;
	mul.wide.s32 	%rd18, %r63, 4;
	add.s64 	%rd19, %rd2, %rd18;
	ld.global.f32 	%f67, [%rd19];
	add.s32 	%r64, %r12, %r74;
	mul.wide.s32 	%rd20, %r64, 4;
	add.s64 	%rd21, %rd1, %rd20;
	ld.global.f32 	%f68, [%rd21];
	fma.rn.f32 	%f79, %f67, %f68, %f79;
$L__BB0_40:
	add.s32 	%r33, %r67, 1;
	setp.ne.s32 	%p69, %r67, %r37;
	mov.u32 	%r67, %r33;
	@%p69 bra 	$L__BB0_2;
$L__BB0_41:
	ld.param.u64 	%rd25, [_Z11convolutionPfS_S_iiii_param_1];
	cvta.to.global.u64 	%rd22, %rd25;
	mad.lo.s32 	%r65, %r35, %r1, %r2;
	mul.wide.s32 	%rd23, %r65, 4;
	add.s64 	%rd24, %rd22, %rd23;
	st.global.f32 	[%rd24], %f79;
	ret;

}


// ===== COMPILED SASS (sm_100) =====

	.target	sm_100

	.elftype	@"ET_EXEC"


//--------------------- .note.nv.tkinfo           --------------------------
	.section	.note.nv.tkinfo,"",@"SHT_NOTE"
	.sectionflags	@"SHF_NOTE_NV_TKINFO"
	.tkinfo
        /*0018*/ 	.word	0x00000002
        /*0030*/ 	.string	""
        /*0030*/ 	.string	"ptxas"
        /*0030*/ 	.string	"Cuda compilation tools, release 13.0, V13.0.88"
        /*0030*/ 	.string	"Build cuda_13.0.r13.0/compiler.36424714_0"
        /*0030*/ 	.string	"-arch sm_100 -m 64 "



//--------------------- .note.nv.cuinfo           --------------------------
	.section	.note.nv.cuinfo,"",@"SHT_NOTE"
	.sectionflags	@"SHF_NOTE_NV_CUINFO"
        /*0018*/ 	.short	0x0002
        /*001a*/ 	.short	0x0064
        /*001c*/ 	.short	0x0082
	.zero		2


//--------------------- .nv.info                  --------------------------
	.section	.nv.info,"",@"SHT_CUDA_INFO"
	.align	4


	//----- nvinfo : EIATTR_REGCOUNT
	.align		4
        /*0000*/ 	.byte	0x04, 0x2f
        /*0002*/ 	.short	(.L_1 - .L_0)
	.align		4
.L_0:
        /*0004*/ 	.word	index@(_Z11convolutionPfS_S_iiii)
        /*0008*/ 	.word	0x00000020


	//----- nvinfo : EIATTR_FRAME_SIZE
	.align		4
.L_1:
        /*000c*/ 	.byte	0x04, 0x11
        /*000e*/ 	.short	(.L_3 - .L_2)
	.align		4
.L_2:
        /*0010*/ 	.word	index@(_Z11convolutionPfS_S_iiii)
        /*0014*/ 	.word	0x00000000


	//----- nvinfo : EIATTR_MIN_STACK_SIZE
	.align		4
.L_3:
        /*0018*/ 	.byte	0x04, 0x12
        /*001a*/ 	.short	(.L_5 - .L_4)
	.align		4
.L_4:
        /*001c*/ 	.word	index@(_Z11convolutionPfS_S_iiii)
        /*0020*/ 	.word	0x00000000
.L_5:


//--------------------- .nv.compat                --------------------------
	.section	.nv.compat,"",@"SHT_CUDA_COMPAT_INFO"
	.align	4
        /*0000*/ 	.byte	0x02, 0x09, 0x00, 0x00, 0x02, 0x02, 0x01, 0x00, 0x02, 0x05, 0x05, 0x00, 0x03, 0x07, 0x01, 0x01
        /*0010*/ 	.byte	0x02, 0x03, 0x00, 0x00, 0x02, 0x06, 0x01, 0x00, 0x04, 0x0b, 0x08, 0x00, 0x09, 0x00, 0x00, 0x00
        /*0020*/ 	.byte	0x00, 0x00, 0x00, 0x00


//--------------------- .nv.info._Z11convolutionPfS_S_iiii --------------------------
	.section	.nv.info._Z11convolutionPfS_S_iiii,"",@"SHT_CUDA_INFO"
	.sectionflags	@""
	.align	4


	//----- nvinfo : EIATTR_CUDA_API_VERSION
	.align		4
        /*0000*/ 	.byte	0x04, 0x37
        /*0002*/ 	.short	(.L_7 - .L_6)
.L_6:
        /*0004*/ 	.word	0x00000082


	//----- nvinfo : EIATTR_KPARAM_INFO
	.align		4
.L_7:
        /*0008*/ 	.byte	0x04, 0x17
        /*000a*/ 	.short	(.L_9 - .L_8)
.L_8:
        /*000c*/ 	.word	0x00000000
        /*0010*/ 	.short	0x0006
        /*0012*/ 	.short	0x0024
        /*0014*/ 	.byte	0x00, 0xf0, 0x11, 0x00


	//----- nvinfo : EIATTR_KPARAM_INFO
	.align		4
.L_9:
        /*0018*/ 	.byte	0x04, 0x17
        /*001a*/ 	.short	(.L_11 - .L_10)
.L_10:
        /*001c*/ 	.word	0x00000000
        /*0020*/ 	.short	0x0005
        /*0022*/ 	.short	0x0020
        /*0024*/ 	.byte	0x00, 0xf0, 0x11, 0x00


	//----- nvinfo : EIATTR_KPARAM_INFO
	.align		4
.L_11:
        /*0028*/ 	.byte	0x04, 0x17
        /*002a*/ 	.short	(.L_13 - .L_12)
.L_12:
        /*002c*/ 	.word	0x00000000
        /*0030*/ 	.short	0x0004
        /*0032*/ 	.short	0x001c
        /*0034*/ 	.byte	0x00, 0xf0, 0x11, 0x00


	//----- nvinfo : EIATTR_KPARAM_INFO
	.align		4
.L_13:
        /*0038*/ 	.byte	0x04, 0x17
        /*003a*/ 	.short	(.L_15 - .L_14)
.L_14:
        /*003c*/ 	.word	0x00000000
        /*0040*/ 	.short	0x0003
        /*0042*/ 	.short	0x0018
        /*0044*/ 	.byte	0x00, 0xf0, 0x11, 0x00


	//----- nvinfo : EIATTR_KPARAM_INFO
	.align		4
.L_15:
        /*0048*/ 	.byte	0x04, 0x17
        /*004a*/ 	.short	(.L_17 - .L_16)
.L_16:
        /*004c*/ 	.word	0x00000000
        /*0050*/ 	.short	0x0002
        /*0052*/ 	.short	0x0010
        /*0054*/ 	.byte	0x00, 0xf5, 0x21, 0x00


	//----- nvinfo : EIATTR_KPARAM_INFO
	.align		4
.L_17:
        /*0058*/ 	.byte	0x04, 0x17
        /*005a*/ 	.short	(.L_19 - .L_18)
.L_18:
        /*005c*/ 	.word	0x00000000
        /*0060*/ 	.short	0x0001
        /*0062*/ 	.short	0x0008
        /*0064*/ 	.byte	0x00, 0xf5, 0x21, 0x00


	//----- nvinfo : EIATTR_KPARAM_INFO
	.align		4
.L_19:
        /*0068*/ 	.byte	0x04, 0x17
        /*006a*/ 	.short	(.L_21 - .L_20)
.L_20:
        /*006c*/ 	.word	0x00000000
        /*0070*/ 	.short	0x0000
        /*0072*/ 	.short	0x0000
        /*0074*/ 	.byte	0x00, 0xf5, 0x21, 0x00


	//----- nvinfo : EIATTR_SPARSE_MMA_MASK
	.align		4
.L_21:
        /*0078*/ 	.byte	0x03, 0x50
        /*007a*/ 	.short	0x0000


	//----- nvinfo : EIATTR_MAXREG_COUNT
	.align		4
        /*007c*/ 	.byte	0x03, 0x1b
        /*007e*/ 	.short	0x00ff


	//----- nvinfo : EIATTR_MERCURY_ISA_VERSION
	.align		4
        /*0080*/ 	.byte	0x03, 0x5f
        /*0082*/ 	.short	0x0101


	//----- nvinfo : EIATTR_VRC_CTA_INIT_COUNT
	.align		4
        /*0084*/ 	.byte	0x02, 0x4a
	.zero		1
	.zero		1


	//----- nvinfo : EIATTR_EXIT_INSTR_OFFSETS
	.align		4
        /*0088*/ 	.byte	0x04, 0x1c
        /*008a*/ 	.short	(.L_23 - .L_22)


	//   ....[0]....
.L_22:
        /*008c*/ 	.word	0x00000c50


	//----- nvinfo : EIATTR_CRS_STACK_SIZE
	.align		4
.L_23:
        /*0090*/ 	.byte	0x04, 0x1e
        /*0092*/ 	.short	(.L_25 - .L_24)
.L_24:
        /*0094*/ 	.word	0x00000000


	//----- nvinfo : EIATTR_CBANK_PARAM_SIZE
	.align		4
.L_25:
        /*0098*/ 	.byte	0x03, 0x19
        /*009a*/ 	.short	0x0028


	//----- nvinfo : EIATTR_PARAM_CBANK
	.align		4
        /*009c*/ 	.byte	0x04, 0x0a
        /*009e*/ 	.short	(.L_27 - .L_26)
	.align		4
.L_26:
        /*00a0*/ 	.word	index@(.nv.constant0._Z11convolutionPfS_S_iiii)
        /*00a4*/ 	.short	0x0380
        /*00a6*/ 	.short	0x0028


	//----- nvinfo : EIATTR_SW_WAR
	.align		4
.L_27:
        /*00a8*/ 	.byte	0x04, 0x36
        /*00aa*/ 	.short	(.L_29 - .L_28)
.L_28:
        /*00ac*/ 	.word	0x00000008
.L_29:


//--------------------- .nv.callgraph             --------------------------
	.section	.nv.callgraph,"",@"SHT_CUDA_CALLGRAPH"
	.align	4
	.sectionentsize	8
	.align		4
        /*0000*/ 	.word	0x00000000
	.align		4
        /*0004*/ 	.word	0xffffffff
	.align		4
        /*0008*/ 	.word	0x00000000
	.align		4
        /*000c*/ 	.word	0xfffffffe
	.align		4
        /*0010*/ 	.word	0x00000000
	.align		4
        /*0014*/ 	.word	0xfffffffd
	.align		4
        /*0018*/ 	.word	0x00000000
	.align		4
        /*001c*/ 	.word	0xfffffffc


//--------------------- .text._Z11convolutionPfS_S_iiii --------------------------
	.section	.text._Z11convolutionPfS_S_iiii,"ax",@progbits
	.align	128
        .global         _Z11convolutionPfS_S_iiii
        .type           _Z11convolutionPfS_S_iiii,@function
        .size           _Z11convolutionPfS_S_iiii,(.L_x_9 - _Z11convolutionPfS_S_iiii)
        .other          _Z11convolutionPfS_S_iiii,@"STO_CUDA_ENTRY STV_DEFAULT"
_Z11convolutionPfS_S_iiii:
.text._Z11convolutionPfS_S_iiii:
[----:B------:R-:W-:Y:S01]  /*0000*/  LDC R1, c[0x0][0x37c] ;  /* 0x0000df00ff017b82 */ /* 0x000fe20000000800 */
[----:B------:R-:W0:Y:S01]  /*0010*/  S2R R3, SR_TID.X ;  /* 0x0000000000037919 */ /* 0x000e220000002100 */
[----:B------:R-:W1:Y:S06]  /*0020*/  LDCU UR6, c[0x0][0x3a4] ;  /* 0x00007480ff0677ac */ /* 0x000e6c0008000800 */
[----:B------:R-:W0:Y:S01]  /*0030*/  LDC R0, c[0x0][0x360] ;  /* 0x0000d800ff007b82 */ /* 0x000e220000000800 */
[----:B------:R-:W-:Y:S01]  /*0040*/  IMAD.MOV.U32 R12, RZ, RZ, RZ ;  /* 0x000000ffff0c7224 */ /* 0x000fe200078e00ff */
[----:B------:R-:W2:Y:S01]  /*0050*/  S2R R2, SR_TID.Y ;  /* 0x0000000000027919 */ /* 0x000ea20000002200 */
[----:B------:R-:W3:Y:S05]  /*0060*/  LDCU.64 UR12, c[0x0][0x358] ;  /* 0x00006b00ff0c77ac */ /* 0x000eea0008000a00 */
[----:B------:R-:W0:Y:S08]  /*0070*/  S2UR UR4, SR_CTAID.X ;  /* 0x00000000000479c3 */ /* 0x000e300000002500 */
[----:B------:R-:W2:Y:S01]  /*0080*/  S2UR UR5, SR_CTAID.Y ;  /* 0x00000000000579c3 */ /* 0x000ea20000002600 */
[----:B-1----:R-:W-:-:S07]  /*0090*/  UISETP.GE.AND UP0, UPT, UR6, URZ, UPT ;  /* 0x000000ff0600728c */ /* 0x002fce000bf06270 */
[----:B------:R-:W2:Y:S01]  /*00a0*/  LDC R11, c[0x0][0x364] ;  /* 0x0000d900ff0b7b82 */ /* 0x000ea20000000800 */
[----:B0-----:R-:W-:Y:S02]  /*00b0*/  IMAD R0, R0, UR4, R3 ;  /* 0x0000000400007c24 */ /* 0x001fe4000f8e0203 */
[----:B--2---:R-:W-:Y:S01]  /*00c0*/  IMAD R11, R11, UR5, R2 ;  /* 0x000000050b0b7c24 */ /* 0x004fe2000f8e0202 */
[----:B---3--:R-:W-:Y:S06]  /*00d0*/  BRA.U !UP0, `(.L_x_0) ;  /* 0x0000000908c87547 */ /* 0x008fec000b800000 */
[----:B------:R-:W-:Y:S02]  /*00e0*/  USHF.L.U32 UR4, UR6, 0x1, URZ ;  /* 0x0000000106047899 */ /* 0x000fe400080006ff */
[----:B------:R-:W-:Y:S01]  /*00f0*/  VIADD R10, R11, -UR6 ;  /* 0x800000060b0a7c36 */ /* 0x000fe20008000000 */
[----:B------:R-:W-:Y:S01]  /*0100*/  UIADD3 UR7, UPT, UPT, -UR6, URZ, URZ ;  /* 0x000000ff06077290 */ /* 0x000fe2000fffe1ff */
[----:B------:R-:W-:Y:S01]  /*0110*/  IMAD.MOV.U32 R12, RZ, RZ, RZ ;  /* 0x000000ffff0c7224 */ /* 0x000fe200078e00ff */
[----:B------:R-:W-:Y:S02]  /*0120*/  ULOP3.LUT UR5, UR4, 0xfffffff8, URZ, 0xc0, !UPT ;  /* 0xfffffff804057892 */ /* 0x000fe4000f8ec0ff */
[----:B------:R-:W-:Y:S02]  /*0130*/  ULOP3.LUT UR4, UR4, 0x6, URZ, 0xc0, !UPT ;  /* 0x0000000604047892 */ /* 0x000fe4000f8ec0ff */
[----:B------:R-:W-:Y:S02]  /*0140*/  UIADD3 UR9, UPT, UPT, -UR6, 0x3, URZ ;  /* 0x0000000306097890 */ /* 0x000fe4000fffe1ff */
[----:B------:R-:W-:-:S02]  /*0150*/  UISETP.GE.U32.AND UP1, UPT, UR4, 0x3, UPT ;  /* 0x000000030400788c */ /* 0x000fc4000bf26070 */
[----:B------:R-:W-:Y:S01]  /*0160*/  UIADD3 UR8, UPT, UPT, -UR5, URZ, URZ ;  /* 0x000000ff05087290 */ /* 0x000fe2000fffe1ff */
[----:B------:R-:W-:-:S11]  /*0170*/  UMOV UR4, UR7 ;  /* 0x0000000700047c82 */ /* 0x000fd60008000000 */
.L_x_7:
[----:B------:R-:W0:Y:S01]  /*0180*/  LDCU.64 UR10, c[0x0][0x3a0] ;  /* 0x00007400ff0a77ac */ /* 0x000e220008000a00 */
[----:B------:R-:W-:Y:S01]  /*0190*/  IADD3 R13, PT, PT, R0, UR4, RZ ;  /* 0x00000004000d7c10 */ /* 0x000fe2000fffe0ff */
[----:B------:R-:W-:Y:S01]  /*01a0*/  IMAD.U32 R16, RZ, RZ, UR7 ;  /* 0x00000007ff107e24 */ /* 0x000fe2000f8e00ff */
[----:B------:R-:W1:Y:S01]  /*01b0*/  LDCU UR14, c[0x0][0x398] ;  /* 0x00007300ff0e77ac */ /* 0x000e620008000800 */
[----:B------:R-:W-:Y:S01]  /*01c0*/  UMOV UR6, UR4 ;  /* 0x0000000400067c82 */ /* 0x000fe20008000000 */
[----:B0-----:R-:W-:Y:S02]  /*01d0*/  UISETP.GE.U32.AND UP2, UPT, UR11, 0x4, UPT ;  /* 0x000000040b00788c */ /* 0x001fe4000bf46070 */
[----:B------:R-:W-:Y:S01]  /*01e0*/  UIADD3 UR5, UPT, UPT, UR4, UR11, URZ ;  /* 0x0000000b04057290 */ /* 0x000fe2000fffe0ff */
[C---:B-1----:R-:W-:Y:S01]  /*01f0*/  ISETP.GE.AND P0, PT, R13.reuse, UR14, PT ;  /* 0x0000000e0d007c0c */ /* 0x042fe2000bf06270 */
[----:B------:R-:W-:Y:S02]  /*0200*/  UIADD3 UR4, UPT, UPT, UR4, 0x1, URZ ;  /* 0x0000000104047890 */ /* 0x000fe4000fffe0ff */
[----:B------:R-:W-:Y:S01]  /*0210*/  UIMAD UR5, UR5, UR10, URZ ;  /* 0x0000000a050572a4 */ /* 0x000fe2000f8e02ff */
[----:B------:R-:W-:Y:S01]  /*0220*/  ISETP.LT.OR P0, PT, R13, RZ, P0 ;  /* 0x000000ff0d00720c */ /* 0x000fe20000701670 */
[----:B------:R-:W-:-:S02]  /*0230*/  UISETP.NE.AND UP0, UPT, UR6, UR11, UPT ;  /* 0x0000000b0600728c */ /* 0x000fc4000bf05270 */
[----:B------:R-:W-:Y:S01]  /*0240*/  UIADD3 UR10, UPT, UPT, UR5, UR11, URZ ;  /* 0x0000000b050a7290 */ /* 0x000fe2000fffe0ff */
[----:B------:R-:W-:Y:S11]  /*0250*/  BRA.U !UP2, `(.L_x_1) ;  /* 0x000000050a287547 */ /* 0x000ff6000b800000 */
[----:B------:R-:W0:Y:S01]  /*0260*/  LDC.64 R2, c[0x0][0x380] ;  /* 0x0000e000ff027b82 */ /* 0x000e220000000a00 */
[----:B------:R-:W1:Y:S01]  /*0270*/  LDCU UR6, c[0x0][0x39c] ;  /* 0x00007380ff0677ac */ /* 0x000e620008000800 */
[--C-:B------:R-:W-:Y:S01]  /*0280*/  IMAD.MOV.U32 R14, RZ, RZ, R10.reuse ;  /* 0x000000ffff0e7224 */ /* 0x100fe200078e000a */
[----:B------:R-:W-:Y:S01]  /*0290*/  MOV R16, UR9 ;  /* 0x0000000900107c02 */ /* 0x000fe20008000f00 */
[----:B------:R-:W-:Y:S01]  /*02a0*/  IMAD.U32 R15, RZ, RZ, UR5 ;  /* 0x00000005ff0f7e24 */ /* 0x000fe2000f8e00ff */
[----:B------:R-:W2:Y:S03]  /*02b0*/  LDCU UR11, c[0x0][0x39c] ;  /* 0x00007380ff0b77ac */ /* 0x000ea60008000800 */
[----:B------:R-:W3:Y:S01]  /*02c0*/  LDC.64 R4, c[0x0][0x390] ;  /* 0x0000e400ff047b82 */ /* 0x000ee20000000a00 */
[----:B------:R-:W-:Y:S01]  /*02d0*/  UMOV UR5, UR8 ;  /* 0x0000000800057c82 */ /* 0x000fe20008000000 */
[----:B-1----:R-:W-:-:S07]  /*02e0*/  IMAD R17, R13, UR6, R10 ;  /* 0x000000060d117c24 */ /* 0x002fce000f8e020a */
.L_x_2:
[C---:B--2---:R-:W-:Y:S01]  /*02f0*/  ISETP.GE.AND P1, PT, R14.reuse, UR11, PT ;  /* 0x0000000b0e007c0c */ /* 0x044fe2000bf26270 */
[C---:B------:R-:W-:Y:S02]  /*0300*/  VIADD R6, R14.reuse, 0x1 ;  /* 0x000000010e067836 */ /* 0x040fe40000000000 */
[----:B0-----:R-:W-:Y:S01]  /*0310*/  IMAD.WIDE R8, R17, 0x4, R2 ;  /* 0x0000000411087825 */ /* 0x001fe200078e0202 */
[----:B------:R-:W-:-:S04]  /*0320*/  ISETP.LT.OR P1, PT, R14, RZ, P1 ;  /* 0x000000ff0e00720c */ /* 0x000fc80000f21670 */
[----:B------:R-:W-:Y:S02]  /*0330*/  PLOP3.LUT P2, PT, P1, P0, PT, 0xf8, 0x8f ;  /* 0x00000000008f781c */ /* 0x000fe40000f41f70 */
[----:B------:R-:W-:-:S04]  /*0340*/  ISETP.GE.AND P1, PT, R6, UR11, PT ;  /* 0x0000000b06007c0c */ /* 0x000fc8000bf26270 */
[----:B------:R-:W-:Y:S01]  /*0350*/  ISETP.LT.OR P1, PT, R6, RZ, P1 ;  /* 0x000000ff0600720c */ /* 0x000fe20000f21670 */
[----:B---3--:R-:W-:-:S03]  /*0360*/  IMAD.WIDE R6, R15, 0x4, R4 ;  /* 0x000000040f067825 */ /* 0x008fc600078e0204 */
[----:B------:R-:W-:-:S03]  /*0370*/  PLOP3.LUT P6, PT, P1, P0, PT, 0xf8, 0x8f ;  /* 0x00000000008f781c */ /* 0x000fc60000fc1f70 */
[----:B------:R-:W2:Y:S04]  /*0380*/  @!P2 LDG.E R23, desc[UR12][R8.64] ;  /* 0x0000000c0817a981 */ /* 0x000ea8000c1e1900 */
[----:B------:R-:W2:Y:S01]  /*0390*/  @!P2 LDG.E R18, desc[UR12][R6.64] ;  /* 0x0000000c0612a981 */ /* 0x000ea2000c1e1900 */
[----:B------:R-:W-:-:S05]  /*03a0*/  VIADD R19, R14, 0x2 ;  /* 0x000000020e137836 */ /* 0x000fca0000000000 */
[C---:B------:R-:W-:Y:S01]  /*03b0*/  ISETP.GE.AND P1, PT, R19.reuse, UR11, PT ;  /* 0x0000000b13007c0c */ /* 0x040fe2000bf26270 */
[----:B------:R-:W3:Y:S03]  /*03c0*/  @!P6 LDG.E R25, desc[UR12][R8.64+0x4] ;  /* 0x0000040c0819e981 */ /* 0x000ee6000c1e1900 */
[----:B------:R-:W-:Y:S01]  /*03d0*/  ISETP.LT.OR P1, PT, R19, RZ, P1 ;  /* 0x000000ff1300720c */ /* 0x000fe20000f21670 */
[----:B------:R-:W3:Y:S03]  /*03e0*/  @!P6 LDG.E R20, desc[UR12][R6.64+0x4] ;  /* 0x0000040c0614e981 */ /* 0x000ee6000c1e1900 */
[----:B------:R-:W-:-:S13]  /*03f0*/  PLOP3.LUT P1, PT, P1, P0, PT, 0xf8, 0x8f ;  /* 0x00000000008f781c */ /* 0x000fda0000f21f70 */
[----:B------:R-:W4:Y:S04]  /*0400*/  @!P1 LDG.E R21, desc[UR12][R8.64+0x8] ;  /* 0x0000080c08159981 */ /* 0x000f28000c1e1900 */
[----:B------:R-:W4:Y:S01]  /*0410*/  @!P1 LDG.E R19, desc[UR12][R6.64+0x8] ;  /* 0x0000080c06139981 */ /* 0x000f22000c1e1900 */
[C---:B------:R-:W-:Y:S01]  /*0420*/  VIADD R22, R14.reuse, 0x3 ;  /* 0x000000030e167836 */ /* 0x040fe20000000000 */
[----:B------:R-:W-:-:S04]  /*0430*/  IADD3 R24, PT, PT, R14, 0x4, RZ ;  /* 0x000000040e187810 */ /* 0x000fc80007ffe0ff */
[----:B------:R-:W-:-:S04]  /*0440*/  ISETP.GE.AND P3, PT, R22, UR11, PT ;  /* 0x0000000b16007c0c */ /* 0x000fc8000bf66270 */
[----:B------:R-:W-:Y:S01]  /*0450*/  ISETP.LT.OR P4, PT, R22, RZ, P3 ;  /* 0x000000ff1600720c */ /* 0x000fe20001f81670 */
[----:B------:R-:W-:-:S03]  /*0460*/  VIADD R22, R14, 0x6 ;  /* 0x000000060e167836 */ /* 0x000fc60000000000 */
[----:B------:R-:W-:Y:S01]  /*0470*/  PLOP3.LUT P4, PT, P4, P0, PT, 0xf8, 0x8f ;  /* 0x00000000008f781c */ /* 0x000fe20002781f70 */
[----:B--2---:R-:W-:Y:S01]  /*0480*/  @!P2 FFMA R12, R23, R18, R12 ;  /* 0x00000012170ca223 */ /* 0x004fe2000000000c */
[----:B------:R-:W-:Y:S01]  /*0490*/  VIADD R18, R14, 0x5 ;  /* 0x000000050e127836 */ /* 0x000fe20000000000 */
[----:B------:R-:W-:-:S10]  /*04a0*/  ISETP.GE.AND P2, PT, R24, UR11, PT ;  /* 0x0000000b18007c0c */ /* 0x000fd4000bf46270 */
[----:B------:R-:W2:Y:S01]  /*04b0*/  @!P4 LDG.E R23, desc[UR12][R8.64+0xc] ;  /* 0x00000c0c0817c981 */ /* 0x000ea2000c1e1900 */
[----:B------:R-:W-:Y:S02]  /*04c0*/  ISETP.GE.AND P5, PT, R18, UR11, PT ;  /* 0x0000000b12007c0c */ /* 0x000fe4000bfa6270 */
[----:B------:R-:W-:Y:S02]  /*04d0*/  ISETP.LT.OR P3, PT, R24, RZ, P2 ;  /* 0x000000ff1800720c */ /* 0x000fe40001761670 */
[----:B------:R-:W-:Y:S01]  /*04e0*/  ISETP.LT.OR P5, PT, R18, RZ, P5 ;  /* 0x000000ff1200720c */ /* 0x000fe20002fa1670 */
[----:B------:R-:W-:Y:S01]  /*04f0*/  VIADD R18, R14, 0x7 ;  /* 0x000000070e127836 */ /* 0x000fe20000000000 */
[C---:B------:R-:W-:Y:S02]  /*0500*/  ISETP.GE.AND P2, PT, R22.reuse, UR11, PT ;  /* 0x0000000b16007c0c */ /* 0x040fe4000bf46270 */
[----:B------:R-:W-:Y:S01]  /*0510*/  PLOP3.LUT P3, PT, P3, P0, PT, 0xf8, 0x8f ;  /* 0x00000000008f781c */ /* 0x000fe20001f61f70 */
[----:B---3--:R-:W-:Y:S01]  /*0520*/  @!P6 FFMA R12, R25, R20, R12 ;  /* 0x00000014190ce223 */ /* 0x008fe2000000000c */
[----:B------:R-:W-:-:S02]  /*0530*/  ISETP.LT.OR P2, PT, R22, RZ, P2 ;  /* 0x000000ff1600720c */ /* 0x000fc40001741670 */
[C---:B------:R-:W-:Y:S02]  /*0540*/  ISETP.GE.AND P6, PT, R18.reuse, UR11, PT ;  /* 0x0000000b12007c0c */ /* 0x040fe4000bfc6270 */
[----:B------:R-:W-:Y:S02]  /*0550*/  PLOP3.LUT P5, PT, P5, P0, PT, 0xf8, 0x8f ;  /* 0x00000000008f781c */ /* 0x000fe40002fa1f70 */
[----:B------:R-:W-:Y:S02]  /*0560*/  ISETP.LT.OR P6, PT, R18, RZ, P6 ;  /* 0x000000ff1200720c */ /* 0x000fe400037c1670 */
[----:B------:R-:W-:Y:S01]  /*0570*/  PLOP3.LUT P2, PT, P2, P0, PT, 0xf8, 0x8f ;  /* 0x00000000008f781c */ /* 0x000fe20001741f70 */
[----:B------:R-:W2:Y:S01]  /*0580*/  @!P4 LDG.E R18, desc[UR12][R6.64+0xc] ;  /* 0x00000c0c0612c981 */ /* 0x000ea2000c1e1900 */
[----:B------:R-:W-:-:S03]  /*0590*/  PLOP3.LUT P6, PT, P6, P0, PT, 0xf8, 0x8f ;  /* 0x00000000008f781c */ /* 0x000fc600037c1f70 */
[----:B------:R-:W3:Y:S04]  /*05a0*/  @!P3 LDG.E R25, desc[UR12][R8.64+0x10] ;  /* 0x0000100c0819b981 */ /* 0x000ee8000c1e1900 */
[----:B------:R-:W3:Y:S01]  /*05b0*/  @!P3 LDG.E R20, desc[UR12][R6.64+0x10] ;  /* 0x0000100c0614b981 */ /* 0x000ee2000c1e1900 */
[----:B----4-:R-:W-:-:S03]  /*05c0*/  @!P1 FFMA R12, R21, R19, R12 ;  /* 0x00000013150c9223 */ /* 0x010fc6000000000c */
[----:B------:R-:W4:Y:S04]  /*05d0*/  @!P5 LDG.E R27, desc[UR12][R8.64+0x14] ;  /* 0x0000140c081bd981 */ /* 0x000f28000c1e1900 */
[----:B------:R-:W4:Y:S04]  /*05e0*/  @!P5 LDG.E R22, desc[UR12][R6.64+0x14] ;  /* 0x0000140c0616d981 */ /* 0x000f28000c1e1900 */
[----:B------:R-:W5:Y:S04]  /*05f0*/  @!P2 LDG.E R19, desc[UR12][R8.64+0x18] ;  /* 0x0000180c0813a981 */ /* 0x000f68000c1e1900 */
[----:B------:R-:W5:Y:S04]  /*0600*/  @!P2 LDG.E R21, desc[UR12][R6.64+0x18] ;  /* 0x0000180c0615a981 */ /* 0x000f68000c1e1900 */
[----:B------:R-:W5:Y:S04]  /*0610*/  @!P6 LDG.E R29, desc[UR12][R8.64+0x1c] ;  /* 0x00001c0c081de981 */ /* 0x000f68000c1e1900 */
[----:B------:R-:W5:Y:S01]  /*0620*/  @!P6 LDG.E R24, desc[UR12][R6.64+0x1c] ;  /* 0x00001c0c0618e981 */ /* 0x000f62000c1e1900 */
[----:B------:R-:W-:-:S04]  /*0630*/  UIADD3 UR5, UPT, UPT, UR5, 0x8, URZ ;  /* 0x0000000805057890 */ /* 0x000fc8000fffe0ff */
[----:B------:R-:W-:Y:S01]  /*0640*/  UISETP.NE.AND UP2, UPT, UR5, URZ, UPT ;  /* 0x000000ff0500728c */ /* 0x000fe2000bf45270 */
[----:B------:R-:W-:Y:S01]  /*0650*/  IADD3 R16, PT, PT, R16, 0x8, RZ ;  /* 0x0000000810107810 */ /* 0x000fe20007ffe0ff */
[----:B------:R-:W-:Y:S01]  /*0660*/  VIADD R17, R17, 0x8 ;  /* 0x0000000811117836 */ /* 0x000fe20000000000 */
[----:B------:R-:W-:Y:S01]  /*0670*/  IADD3 R14, PT, PT, R14, 0x8, RZ ;  /* 0x000000080e0e7810 */ /* 0x000fe20007ffe0ff */
[----:B------:R-:W-:Y:S02]  /*0680*/  VIADD R15, R15, 0x8 ;  /* 0x000000080f0f7836 */ /* 0x000fe40000000000 */
[----:B--2---:R-:W-:-:S04]  /*0690*/  @!P4 FFMA R12, R23, R18, R12 ;  /* 0x00000012170cc223 */ /* 0x004fc8000000000c */
[----:B---3--:R-:W-:-:S04]  /*06a0*/  @!P3 FFMA R12, R25, R20, R12 ;  /* 0x00000014190cb223 */ /* 0x008fc8000000000c */
[----:B----4-:R-:W-:-:S04]  /*06b0*/  @!P5 FFMA R12, R27, R22, R12 ;  /* 0x000000161b0cd223 */ /* 0x010fc8000000000c */
[----:B-----5:R-:W-:-:S04]  /*06c0*/  @!P2 FFMA R12, R19, R21, R12 ;  /* 0x00000015130ca223 */ /* 0x020fc8000000000c */
[----:B------:R-:W-:Y:S01]  /*06d0*/  @!P6 FFMA R12, R29, R24, R12 ;  /* 0x000000181d0ce223 */ /* 0x000fe2000000000c */
[----:B------:R-:W-:Y:S06]  /*06e0*/  BRA.U UP2, `(.L_x_2) ;  /* 0xfffffffd02007547 */ /* 0x000fec000b83ffff */
[----:B------:R-:W-:-:S07]  /*06f0*/  VIADD R16, R16, 0xfffffffd ;  /* 0xfffffffd10107836 */ /* 0x000fce0000000000 */
.L_x_1:
[----:B------:R-:W0:Y:S01]  /*0700*/  LDCU UR5, c[0x0][0x3a4] ;  /* 0x00007480ff0577ac */ /* 0x000e220008000800 */
[----:B------:R-:W1:Y:S01]  /*0710*/  LDCU UR6, c[0x0][0x39c] ;  /* 0x00007380ff0677ac */ /* 0x000e620008000800 */
[----:B0-----:R-:W-:Y:S01]  /*0720*/  ULOP3.LUT UP2, URZ, UR5, 0x1, URZ, 0xc0, !UPT ;  /* 0x0000000105ff7892 */ /* 0x001fe2000f84c0ff */
[----:B-1----:R-:W-:Y:S10]  /*0730*/  BRA.U !UP1, `(.L_x_3) ;  /* 0x0000000109907547 */ /* 0x002ff4000b800000 */
[----:B------:R-:W0:Y:S01]  /*0740*/  LDCU UR5, c[0x0][0x39c] ;  /* 0x00007380ff0577ac */ /* 0x000e220008000800 */
[----:B------:R-:W1:Y:S01]  /*0750*/  LDC.64 R2, c[0x0][0x380] ;  /* 0x0000e000ff027b82 */ /* 0x000e620000000a00 */
[----:B------:R-:W-:Y:S01]  /*0760*/  IMAD.IADD R6, R11, 0x1, R16 ;  /* 0x000000010b067824 */ /* 0x000fe200078e0210 */
[----:B------:R-:W-:-:S03]  /*0770*/  IADD3 R9, PT, PT, R16, UR10, RZ ;  /* 0x0000000a10097c10 */ /* 0x000fc6000fffe0ff */
[C---:B------:R-:W-:Y:S01]  /*0780*/  VIADD R8, R6.reuse, 0x2 ;  /* 0x0000000206087836 */ /* 0x040fe20000000000 */
[C---:B------:R-:W-:Y:S01]  /*0790*/  IADD3 R7, PT, PT, R6.reuse, 0x1, RZ ;  /* 0x0000000106077810 */ /* 0x040fe20007ffe0ff */
[C---:B------:R-:W-:Y:S01]  /*07a0*/  VIADD R14, R6.reuse, 0x3 ;  /* 0x00000003060e7836 */ /* 0x040fe20000000000 */
[----:B------:R-:W2:Y:S01]  /*07b0*/  LDC.64 R4, c[0x0][0x390] ;  /* 0x0000e400ff047b82 */ /* 0x000ea20000000a00 */
[C---:B0-----:R-:W-:Y:S02]  /*07c0*/  ISETP.GE.AND P1, PT, R6.reuse, UR5, PT ;  /* 0x0000000506007c0c */ /* 0x041fe4000bf26270 */
[----:B------:R-:W-:Y:S02]  /*07d0*/  ISETP.GE.AND P2, PT, R7, UR5, PT ;  /* 0x0000000507007c0c */ /* 0x000fe4000bf46270 */
[----:B------:R-:W-:Y:S02]  /*07e0*/  ISETP.LT.OR P1, PT, R6, RZ, P1 ;  /* 0x000000ff0600720c */ /* 0x000fe40000f21670 */
[----:B------:R-:W-:-:S02]  /*07f0*/  ISETP.GE.AND P4, PT, R8, UR5, PT ;  /* 0x0000000508007c0c */ /* 0x000fc4000bf86270 */
[----:B------:R-:W-:Y:S01]  /*0800*/  ISETP.LT.OR P3, PT, R7, RZ, P2 ;  /* 0x000000ff0700720c */ /* 0x000fe20001761670 */
[----:B------:R-:W-:Y:S01]  /*0810*/  IMAD R7, R13, UR5, R6 ;  /* 0x000000050d077c24 */ /* 0x000fe2000f8e0206 */
[----:B------:R-:W-:Y:S02]  /*0820*/  PLOP3.LUT P1, PT, P1, P0, PT, 0xf8, 0x8f ;  /* 0x00000000008f781c */ /* 0x000fe40000f21f70 */
[----:B------:R-:W-:Y:S01]  /*0830*/  ISETP.LT.OR P2, PT, R8, RZ, P4 ;  /* 0x000000ff0800720c */ /* 0x000fe20002741670 */
[----:B-1----:R-:W-:Y:S01]  /*0840*/  IMAD.WIDE R2, R7, 0x4, R2 ;  /* 0x0000000407027825 */ /* 0x002fe200078e0202 */
[C---:B------:R-:W-:Y:S02]  /*0850*/  ISETP.GE.AND P4, PT, R14.reuse, UR5, PT ;  /* 0x000000050e007c0c */ /* 0x040fe4000bf86270 */
[----:B------:R-:W-:Y:S01]  /*0860*/  PLOP3.LUT P3, PT, P3, P0, PT, 0xf8, 0x8f ;  /* 0x00000000008f781c */ /* 0x000fe20001f61f70 */
[----:B--2---:R-:W-:Y:S01]  /*0870*/  IMAD.WIDE R4, R9, 0x4, R4 ;  /* 0x0000000409047825 */ /* 0x004fe200078e0204 */
[----:B------:R-:W-:-:S02]  /*0880*/  ISETP.LT.OR P4, PT, R14, RZ, P4 ;  /* 0x000000ff0e00720c */ /* 0x000fc40002781670 */
[----:B------:R-:W-:Y:S02]  /*0890*/  PLOP3.LUT P2, PT, P2, P0, PT, 0xf8, 0x8f ;  /* 0x00000000008f781c */ /* 0x000fe40001741f70 */
[----:B------:R-:W-:Y:S01]  /*08a0*/  PLOP3.LUT P4, PT, P4, P0, PT, 0xf8, 0x8f ;  /* 0x00000000008f781c */ /* 0x000fe20002781f70 */
[----:B------:R-:W2:Y:S04]  /*08b0*/  @!P1 LDG.E R7, desc[UR12][R2.64] ;  /* 0x0000000c02079981 */ /* 0x000ea8000c1e1900 */
[----:B------:R-:W2:Y:S04]  /*08c0*/  @!P1 LDG.E R6, desc[UR12][R4.64] ;  /* 0x0000000c04069981 */ /* 0x000ea8000c1e1900 */
[----:B------:R-:W3:Y:S04]  /*08d0*/  @!P3 LDG.E R9, desc[UR12][R2.64+0x4] ;  /* 0x0000040c0209b981 */ /* 0x000ee8000c1e1900 */
[----:B------:R-:W3:Y:S04]  /*08e0*/  @!P3 LDG.E R8, desc[UR12][R4.64+0x4] ;  /* 0x0000040c0408b981 */ /* 0x000ee8000c1e1900 */
[----:B------:R-:W4:Y:S04]  /*08f0*/  @!P2 LDG.E R15, desc[UR12][R2.64+0x8] ;  /* 0x0000080c020fa981 */ /* 0x000f28000c1e1900 */
[----:B------:R-:W4:Y:S04]  /*0900*/  @!P2 LDG.E R14, desc[UR12][R4.64+0x8] ;  /* 0x0000080c040ea981 */ /* 0x000f28000c1e1900 */
[----:B------:R-:W5:Y:S04]  /*0910*/  @!P4 LDG.E R17, desc[UR12][R2.64+0xc] ;  /* 0x00000c0c0211c981 */ /* 0x000f68000c1e1900 */
[----:B------:R-:W5:Y:S01]  /*0920*/  @!P4 LDG.E R18, desc[UR12][R4.64+0xc] ;  /* 0x00000c0c0412c981 */ /* 0x000f62000c1e1900 */
[----:B------:R-:W-:-:S02]  /*0930*/  VIADD R16, R16, 0x4 ;  /* 0x0000000410107836 */ /* 0x000fc40000000000 */
[----:B--2---:R-:W-:-:S04]  /*0940*/  @!P1 FFMA R12, R7, R6, R12 ;  /* 0x00000006070c9223 */ /* 0x004fc8000000000c */
[----:B---3--:R-:W-:-:S04]  /*0950*/  @!P3 FFMA R12, R9, R8, R12 ;  /* 0x00000008090cb223 */ /* 0x008fc8000000000c */
[----:B----4-:R-:W-:-:S04]  /*0960*/  @!P2 FFMA R12, R15, R14, R12 ;  /* 0x0000000e0f0ca223 */ /* 0x010fc8000000000c */
[----:B-----5:R-:W-:-:S07]  /*0970*/  @!P4 FFMA R12, R17, R18, R12 ;  /* 0x00000012110cc223 */ /* 0x020fce000000000c */
.L_x_3:
[----:B------:R-:W-:Y:S05]  /*0980*/  BRA.U !UP2, `(.L_x_4) ;  /* 0x000000010a587547 */ /* 0x000fea000b800000 */
[----:B------:R-:W0:Y:S01]  /*0990*/  LDCU UR5, c[0x0][0x39c] ;  /* 0x00007380ff0577ac */ /* 0x000e220008000800 */
[----:B------:R-:W1:Y:S01]  /*09a0*/  LDC.64 R2, c[0x0][0x380] ;  /* 0x0000e000ff027b82 */ /* 0x000e620000000a00 */
[----:B------:R-:W-:Y:S02]  /*09b0*/  IMAD.IADD R6, R11, 0x1, R16 ;  /* 0x000000010b067824 */ /* 0x000fe400078e0210 */
[----:B------:R-:W-:-:S03]  /*09c0*/  VIADD R9, R16, UR10 ;  /* 0x0000000a10097c36 */ /* 0x000fc60008000000 */
[C---:B------:R-:W-:Y:S02]  /*09d0*/  IADD3 R7, PT, PT, R6.reuse, 0x1, RZ ;  /* 0x0000000106077810 */ /* 0x040fe40007ffe0ff */
[----:B------:R-:W2:Y:S01]  /*09e0*/  LDC.64 R4, c[0x0][0x390] ;  /* 0x0000e400ff047b82 */ /* 0x000ea20000000a00 */
[C---:B0-----:R-:W-:Y:S02]  /*09f0*/  ISETP.GE.AND P1, PT, R6.reuse, UR5, PT ;  /* 0x0000000506007c0c */ /* 0x041fe4000bf26270 */
[C---:B------:R-:W-:Y:S02]  /*0a00*/  ISETP.GE.AND P2, PT, R7.reuse, UR5, PT ;  /* 0x0000000507007c0c */ /* 0x040fe4000bf46270 */
[----:B------:R-:W-:Y:S02]  /*0a10*/  ISETP.LT.OR P1, PT, R6, RZ, P1 ;  /* 0x000000ff0600720c */ /* 0x000fe40000f21670 */
[----:B------:R-:W-:Y:S01]  /*0a20*/  ISETP.LT.OR P2, PT, R7, RZ, P2 ;  /* 0x000000ff0700720c */ /* 0x000fe20001741670 */
[----:B------:R-:W-:Y:S01]  /*0a30*/  IMAD R7, R13, UR5, R6 ;  /* 0x000000050d077c24 */ /* 0x000fe2000f8e0206 */
[----:B------:R-:W-:-:S02]  /*0a40*/  PLOP3.LUT P1, PT, P1, P0, PT, 0xf8, 0x8f ;  /* 0x00000000008f781c */ /* 0x000fc40000f21f70 */
[----:B------:R-:W-:Y:S01]  /*0a50*/  PLOP3.LUT P2, PT, P2, P0, PT, 0xf8, 0x8f ;  /* 0x00000000008f781c */ /* 0x000fe20001741f70 */
[----:B-1----:R-:W-:-:S04]  /*0a60*/  IMAD.WIDE R2, R7, 0x4, R2 ;  /* 0x0000000407027825 */ /* 0x002fc800078e0202 */
[----:B--2---:R-:W-:-:S06]  /*0a70*/  IMAD.WIDE R4, R9, 0x4, R4 ;  /* 0x0000000409047825 */ /* 0x004fcc00078e0204 */
[----:B------:R-:W2:Y:S04]  /*0a80*/  @!P1 LDG.E R7, desc[UR12][R2.64] ;  /* 0x0000000c02079981 */ /* 0x000ea8000c1e1900 */
[----:B------:R-:W2:Y:S04]  /*0a90*/  @!P1 LDG.E R6, desc[UR12][R4.64] ;  /* 0x0000000c04069981 */ /* 0x000ea8000c1e1900 */
[----:B------:R-:W3:Y:S04]  /*0aa0*/  @!P2 LDG.E R9, desc[UR12][R2.64+0x4] ;  /* 0x0000040c0209a981 */ /* 0x000ee8000c1e1900 */
[----:B------:R-:W3:Y:S01]  /*0ab0*/  @!P2 LDG.E R8, desc[UR12][R4.64+0x4] ;  /* 0x0000040c0408a981 */ /* 0x000ee2000c1e1900 */
[----:B------:R-:W-:-:S02]  /*0ac0*/  VIADD R16, R16, 0x2 ;  /* 0x0000000210107836 */ /* 0x000fc40000000000 */
[----:B--2---:R-:W-:-:S04]  /*0ad0*/  @!P1 FFMA R12, R7, R6, R12 ;  /* 0x00000006070c9223 */ /* 0x004fc8000000000c */
[----:B---3--:R-:W-:-:S07]  /*0ae0*/  @!P2 FFMA R12, R9, R8, R12 ;  /* 0x00000008090ca223 */ /* 0x008fce000000000c */
.L_x_4:
[----:B------:R-:W-:Y:S01]  /*0af0*/  IADD3 R6, PT, PT, R11, R16, RZ ;  /* 0x000000100b067210 */ /* 0x000fe20007ffe0ff */
[----:B------:R-:W-:Y:S03]  /*0b00*/  BSSY.RECONVERGENT B0, `(.L_x_5) ;  /* 0x000000e000007945 */ /* 0x000fe60003800200 */
[----:B------:R-:W-:-:S04]  /*0b10*/  ISETP.GE.AND P1, PT, R6, UR6, PT ;  /* 0x0000000606007c0c */ /* 0x000fc8000bf26270 */
[----:B------:R-:W-:-:S04]  /*0b20*/  ISETP.LT.OR P1, PT, R6, RZ, P1 ;  /* 0x000000ff0600720c */ /* 0x000fc80000f21670 */
[----:B------:R-:W-:-:S13]  /*0b30*/  PLOP3.LUT P1, PT, P1, P0, PT, 0xf8, 0x8f ;  /* 0x00000000008f781c */ /* 0x000fda0000f21f70 */
[----:B------:R-:W-:Y:S05]  /*0b40*/  @P1 BRA `(.L_x_6) ;  /* 0x0000000000241947 */ /* 0x000fea0003800000 */
[----:B------:R-:W0:Y:S01]  /*0b50*/  LDC.64 R2, c[0x0][0x380] ;  /* 0x0000e000ff027b82 */ /* 0x000e220000000a00 */
[----:B------:R-:W-:Y:S02]  /*0b60*/  IMAD R13, R13, UR6, R6 ;  /* 0x000000060d0d7c24 */ /* 0x000fe4000f8e0206 */
[----:B------:R-:W-:-:S05]  /*0b70*/  VIADD R7, R16, UR10 ;  /* 0x0000000a10077c36 */ /* 0x000fca0008000000 */
[----:B------:R-:W1:Y:S01]  /*0b80*/  LDC.64 R4, c[0x0][0x390] ;  /* 0x0000e400ff047b82 */ /* 0x000e620000000a00 */
[----:B0-----:R-:W-:-:S06]  /*0b90*/  IMAD.WIDE R2, R13, 0x4, R2 ;  /* 0x000000040d027825 */ /* 0x001fcc00078e0202 */
[----:B------:R-:W2:Y:S01]  /*0ba0*/  LDG.E R3, desc[UR12][R2.64] ;  /* 0x0000000c02037981 */ /* 0x000ea2000c1e1900 */
[----:B-1----:R-:W-:-:S06]  /*0bb0*/  IMAD.WIDE R4, R7, 0x4, R4 ;  /* 0x0000000407047825 */ /* 0x002fcc00078e0204 */
[----:B------:R-:W2:Y:S02]  /*0bc0*/  LDG.E R4, desc[UR12][R4.64] ;  /* 0x0000000c04047981 */ /* 0x000ea4000c1e1900 */
[----:B--2---:R-:W-:-:S07]  /*0bd0*/  FFMA R12, R3, R4, R12 ;  /* 0x00000004030c7223 */ /* 0x004fce000000000c */
.L_x_6:
[----:B------:R-:W-:Y:S05]  /*0be0*/  BSYNC.RECONVERGENT B0 ;  /* 0x0000000000007941 */ /* 0x000fea0003800200 */
.L_x_5:
[----:B------:R-:W-:Y:S05]  /*0bf0*/  BRA.U UP0, `(.L_x_7) ;  /* 0xfffffff500607547 */ /* 0x000fea000b83ffff */
.L_x_0:
[----:B------:R-:W0:Y:S01]  /*0c00*/  LDC.64 R2, c[0x0][0x388] ;  /* 0x0000e200ff027b82 */ /* 0x000e220000000a00 */
[----:B------:R-:W1:Y:S02]  /*0c10*/  LDCU UR5, c[0x0][0x39c] ;  /* 0x00007380ff0577ac */ /* 0x000e640008000800 */
[----:B-1----:R-:W-:-:S04]  /*0c20*/  IMAD R11, R0, UR5, R11 ;  /* 0x00000005000b7c24 */ /* 0x002fc8000f8e020b */
[----:B0-----:R-:W-:-:S05]  /*0c30*/  IMAD.WIDE R2, R11, 0x4, R2 ;  /* 0x000000040b027825 */ /* 0x001fca00078e0202 */
[----:B------:R-:W-:Y:S01]  /*0c40*/  STG.E desc[UR12][R2.64], R12 ;  /* 0x0000000c02007986 */ /* 0x000fe2000c10190c */
[----:B------:R-:W-:Y:S05]  /*0c50*/  EXIT ;  /* 0x000000000000794d */ /* 0x000fea0003800000 */
.L_x_8:
[----:B------:R-:W-:-:S00]  /*0c60*/  BRA `(.L_x_8) ;  /* 0xfffffffc00fc7947 */ /* 0x000fc0000383ffff */
[----:B------:R-:W-:-:S00]  /*0c70*/  NOP ;  /* 0x0000000000007918 */ /* 0x000fc00000000000 */
        /* <DEDUP_REMOVED lines=8> */
.L_x_9:


//--------------------- .nv.shared.reserved.0     --------------------------
	.section	.nv.shared.reserved.0,"aw",@nobits
	.weak		__nv_reservedSMEM_offset_0_alias
	.size		__nv_reservedSMEM_offset_0_alias, 0, 64
	.other		__nv_reservedSMEM_offset_0_alias,@"STO_CUDA_RESERVED_SHARED STV_DEFAULT"
__nv_reservedSMEM_offset_0_alias:
	.zero		0
	.zero		64


//--------------------- .nv.constant0._Z11convolutionPfS_S_iiii --------------------------
	.section	.nv.constant0._Z11convolutionPfS_S_iiii,"a",@progbits
	.sectionflags	@""
	.align	4
.nv.constant0._Z11convolutionPfS_S_iiii:
	.zero		936


//--------------------- SYMBOLS --------------------------

	.type		.nv.reservedSmem.offset0,@object
	.size		.nv.reservedSmem.offset0,0x4
